//
// Generated by NVIDIA NVVM Compiler
//
// Compiler Build ID: CL-36424714
// Cuda compilation tools, release 13.0, V13.0.88
// Based on NVVM 20.0.0
//

.version 9.0
.target sm_100
.address_size 64

	// .globl	_Z10add_arraysPiS_S_i
.extern .func  (.param .b32 func_retval0) vprintf
(
	.param .b64 vprintf_param_0,
	.param .b64 vprintf_param_1
)
;
.global .align 1 .b8 $str[4] = {37, 53, 100};

.visible .entry _Z10add_arraysPiS_S_i(
	.param .u64 .ptr .align 1 _Z10add_arraysPiS_S_i_param_0,
	.param .u64 .ptr .align 1 _Z10add_arraysPiS_S_i_param_1,
	.param .u64 .ptr .align 1 _Z10add_arraysPiS_S_i_param_2,
	.param .u32 _Z10add_arraysPiS_S_i_param_3
)
{
	.reg .pred 	%p<3>;
	.reg .b32 	%r<14>;
	.reg .b64 	%rd<11>;

	ld.param.u64 	%rd4, [_Z10add_arraysPiS_S_i_param_0];
	ld.param.u64 	%rd5, [_Z10add_arraysPiS_S_i_param_1];
	ld.param.u64 	%rd6, [_Z10add_arraysPiS_S_i_param_2];
	ld.param.u32 	%r6, [_Z10add_arraysPiS_S_i_param_3];
	mov.u32 	%r7, %tid.x;
	mov.u32 	%r8, %ctaid.x;
	mov.u32 	%r1, %ntid.x;
	mad.lo.s32 	%r13, %r8, %r1, %r7;
	setp.ge.s32 	%p1, %r13, %r6;
	@%p1 bra 	$L__BB0_3;
	mov.u32 	%r9, %nctaid.x;
	mul.lo.s32 	%r3, %r1, %r9;
	cvta.to.global.u64 	%rd1, %rd5;
	cvta.to.global.u64 	%rd2, %rd6;
	cvta.to.global.u64 	%rd3, %rd4;
$L__BB0_2:
	mul.wide.s32 	%rd7, %r13, 4;
	add.s64 	%rd8, %rd1, %rd7;
	ld.global.u32 	%r10, [%rd8];
	add.s64 	%rd9, %rd2, %rd7;
	ld.global.u32 	%r11, [%rd9];
	add.s32 	%r12, %r11, %r10;
	add.s64 	%rd10, %rd3, %rd7;
	st.global.u32 	[%rd10], %r12;
	add.s32 	%r13, %r13, %r3;
	setp.lt.s32 	%p2, %r13, %r6;
	@%p2 bra 	$L__BB0_2;
$L__BB0_3:
	ret;

}
	// .globl	_Z11print_arrayPii
.visible .entry _Z11print_arrayPii(
	.param .u64 .ptr .align 1 _Z11print_arrayPii_param_0,
	.param .u32 _Z11print_arrayPii_param_1
)
{
	.local .align 8 .b8 	__local_depot1[8];
	.reg .b64 	%SP;
	.reg .b64 	%SPL;
	.reg .pred 	%p<3>;
	.reg .b32 	%r<14>;
	.reg .b64 	%rd<10>;

	mov.u64 	%SPL, __local_depot1;
	cvta.local.u64 	%SP, %SPL;
	ld.param.u64 	%rd3, [_Z11print_arrayPii_param_0];
	ld.param.u32 	%r6, [_Z11print_arrayPii_param_1];
	mov.u32 	%r7, %tid.x;
	mov.u32 	%r8, %ctaid.x;
	mov.u32 	%r1, %ntid.x;
	mad.lo.s32 	%r13, %r8, %r1, %r7;
	setp.ge.s32 	%p1, %r13, %r6;
	@%p1 bra 	$L__BB1_3;
	mov.u32 	%r9, %nctaid.x;
	mul.lo.s32 	%r3, %r1, %r9;
	add.u64 	%rd4, %SP, 0;
	add.u64 	%rd1, %SPL, 0;
	cvta.to.global.u64 	%rd2, %rd3;
	mov.u64 	%rd7, $str;
$L__BB1_2:
	mul.wide.s32 	%rd5, %r13, 4;
	add.s64 	%rd6, %rd2, %rd5;
	ld.global.u32 	%r10, [%rd6];
	st.local.u32 	[%rd1], %r10;
	cvta.global.u64 	%rd8, %rd7;
	{ // callseq 0, 0
	.param .b64 param0;
	st.param.b64 	[param0], %rd8;
	.param .b64 param1;
	st.param.b64 	[param1], %rd4;
	.param .b32 retval0;
	call.uni (retval0), 
	vprintf, 
	(
	param0, 
	param1
	);
	ld.param.b32 	%r11, [retval0];
	} // callseq 0
	add.s32 	%r13, %r13, %r3;
	setp.lt.s32 	%p2, %r13, %r6;
	@%p2 bra 	$L__BB1_2;
$L__BB1_3:
	ret;

}


// ===== COMPILED SASS (sm_100) =====

	.target	sm_100

	.elftype	@"ET_EXEC"


//--------------------- .note.nv.tkinfo           --------------------------
	.section	.note.nv.tkinfo,"",@"SHT_NOTE"
	.sectionflags	@"SHF_NOTE_NV_TKINFO"
	.tkinfo
        /*0018*/ 	.word	0x00000002
        /*0030*/ 	.string	""
        /*0030*/ 	.string	"ptxas"
        /*0030*/ 	.string	"Cuda compilation tools, release 13.0, V13.0.88"
        /*0030*/ 	.string	"Build cuda_13.0.r13.0/compiler.36424714_0"
        /*0030*/ 	.string	"-arch sm_100 -m 64 "



//--------------------- .note.nv.cuinfo           --------------------------
	.section	.note.nv.cuinfo,"",@"SHT_NOTE"
	.sectionflags	@"SHF_NOTE_NV_CUINFO"
        /*0018*/ 	.short	0x0002
        /*001a*/ 	.short	0x0064
        /*001c*/ 	.short	0x0082
	.zero		2


//--------------------- .nv.info                  --------------------------
	.section	.nv.info,"",@"SHT_CUDA_INFO"
	.align	4


	//----- nvinfo : EIATTR_REGCOUNT
	.align		4
        /*0000*/ 	.byte	0x04, 0x2f
        /*0002*/ 	.short	(.L_2 - .L_1)
	.align		4
.L_1:
        /*0004*/ 	.word	index@(_Z10add_arraysPiS_S_i)
        /*0008*/ 	.word	0x00000014


	//----- nvinfo : EIATTR_FRAME_SIZE
	.align		4
.L_2:
        /*000c*/ 	.byte	0x04, 0x11
        /*000e*/ 	.short	(.L_4 - .L_3)
	.align		4
.L_3:
        /*0010*/ 	.word	index@(_Z10add_arraysPiS_S_i)
        /*0014*/ 	.word	0x00000000


	//----- nvinfo : EIATTR_REGCOUNT
	.align		4
.L_4:
        /*0018*/ 	.byte	0x04, 0x2f
        /*001a*/ 	.short	(.L_6 - .L_5)
	.align		4
.L_5:
        /*001c*/ 	.word	index@(_Z11print_arrayPii)
        /*0020*/ 	.word	0x00000018


	//----- nvinfo : EIATTR_FRAME_SIZE
	.align		4
.L_6:
        /*0024*/ 	.byte	0x04, 0x11
        /*0026*/ 	.short	(.L_8 - .L_7)
	.align		4
.L_7:
        /*0028*/ 	.word	index@(_Z11print_arrayPii)
        /*002c*/ 	.word	0x00000008


	//----- nvinfo : EIATTR_MIN_STACK_SIZE
	.align		4
.L_8:
        /*0030*/ 	.byte	0x04, 0x12
        /*0032*/ 	.short	(.L_10 - .L_9)
	.align		4
.L_9:
        /*0034*/ 	.word	index@(_Z11print_arrayPii)
        /*0038*/ 	.word	0x00000008


	//----- nvinfo : EIATTR_MIN_STACK_SIZE
	.align		4
.L_10:
        /*003c*/ 	.byte	0x04, 0x12
        /*003e*/ 	.short	(.L_12 - .L_11)
	.align		4
.L_11:
        /*0040*/ 	.word	index@(_Z10add_arraysPiS_S_i)
        /*0044*/ 	.word	0x00000000
.L_12:


//--------------------- .nv.compat                --------------------------
	.section	.nv.compat,"",@"SHT_CUDA_COMPAT_INFO"
	.align	4
        /*0000*/ 	.byte	0x02, 0x09, 0x00, 0x00, 0x02, 0x02, 0x01, 0x00, 0x02, 0x05, 0x05, 0x00, 0x03, 0x07, 0x01, 0x01
        /*0010*/ 	.byte	0x02, 0x03, 0x00, 0x00, 0x02, 0x06, 0x01, 0x00, 0x04, 0x0b, 0x08, 0x00, 0x09, 0x00, 0x00, 0x00
        /*0020*/ 	.byte	0x00, 0x00, 0x00, 0x00


//--------------------- .nv.info._Z11print_arrayPii --------------------------
	.section	.nv.info._Z11print_arrayPii,"",@"SHT_CUDA_INFO"
	.sectionflags	@""
	.align	4


	//----- nvinfo : EIATTR_CUDA_API_VERSION
	.align		4
        /*0000*/ 	.byte	0x04, 0x37
        /*0002*/ 	.short	(.L_14 - .L_13)
.L_13:
        /*0004*/ 	.word	0x00000082


	//----- nvinfo : EIATTR_KPARAM_INFO
	.align		4
.L_14:
        /*0008*/ 	.byte	0x04, 0x17
        /*000a*/ 	.short	(.L_16 - .L_15)
.L_15:
        /*000c*/ 	.word	0x00000000
        /*0010*/ 	.short	0x0001
        /*0012*/ 	.short	0x0008
        /*0014*/ 	.byte	0x00, 0xf0, 0x11, 0x00


	//----- nvinfo : EIATTR_KPARAM_INFO
	.align		4
.L_16:
        /*0018*/ 	.byte	0x04, 0x17
        /*001a*/ 	.short	(.L_18 - .L_17)
.L_17:
        /*001c*/ 	.word	0x00000000
        /*0020*/ 	.short	0x0000
        /*0022*/ 	.short	0x0000
        /*0024*/ 	.byte	0x00, 0xf5, 0x21, 0x00


	//----- nvinfo : EIATTR_SPARSE_MMA_MASK
	.align		4
.L_18:
        /*0028*/ 	.byte	0x03, 0x50
        /*002a*/ 	.short	0x0000


	//----- nvinfo : EIATTR_MAXREG_COUNT
	.align		4
        /*002c*/ 	.byte	0x03, 0x1b
        /*002e*/ 	.short	0x00ff


	//----- nvinfo : EIATTR_EXTERNS
	.align		4
        /*0030*/ 	.byte	0x04, 0x0f
        /*0032*/ 	.short	(.L_20 - .L_19)


	//   ....[0]....
	.align		4
.L_19:
        /*0034*/ 	.word	index@(vprintf)


	//----- nvinfo : EIATTR_MERCURY_ISA_VERSION
	.align		4
.L_20:
        /*0038*/ 	.byte	0x03, 0x5f
        /*003a*/ 	.short	0x0101


	//----- nvinfo : EIATTR_VRC_CTA_INIT_COUNT
	.align		4
        /*003c*/ 	.byte	0x02, 0x4a
	.zero		1
	.zero		1


	//----- nvinfo : EIATTR_SYSCALL_OFFSETS
	.align		4
        /*0040*/ 	.byte	0x04, 0x46
        /*0042*/ 	.short	(.L_22 - .L_21)


	//   ....[0]....
.L_21:
        /*0044*/ 	.word	0x00000200


	//----- nvinfo : EIATTR_EXIT_INSTR_OFFSETS
	.align		4
.L_22:
        /*0048*/ 	.byte	0x04, 0x1c
        /*004a*/ 	.short	(.L_24 - .L_23)


	//   ....[0]....
.L_23:
        /*004c*/ 	.word	0x000000c0


	//   ....[1]....
        /*0050*/ 	.word	0x00000230


	//----- nvinfo : EIATTR_CRS_STACK_SIZE
	.align		4
.L_24:
        /*0054*/ 	.byte	0x04, 0x1e
        /*0056*/ 	.short	(.L_26 - .L_25)
.L_25:
        /*0058*/ 	.word	0x00000000


	//----- nvinfo : EIATTR_CBANK_PARAM_SIZE
	.align		4
.L_26:
        /*005c*/ 	.byte	0x03, 0x19
        /*005e*/ 	.short	0x000c


	//----- nvinfo : EIATTR_PARAM_CBANK
	.align		4
        /*0060*/ 	.byte	0x04, 0x0a
        /*0062*/ 	.short	(.L_28 - .L_27)
	.align		4
.L_27:
        /*0064*/ 	.word	index@(.nv.constant0._Z11print_arrayPii)
        /*0068*/ 	.short	0x0380
        /*006a*/ 	.short	0x000c


	//----- nvinfo : EIATTR_SW_WAR
	.align		4
.L_28:
        /*006c*/ 	.byte	0x04, 0x36
        /*006e*/ 	.short	(.L_30 - .L_29)
.L_29:
        /*0070*/ 	.word	0x00000008
.L_30:


//--------------------- .nv.info._Z10add_arraysPiS_S_i --------------------------
	.section	.nv.info._Z10add_arraysPiS_S_i,"",@"SHT_CUDA_INFO"
	.sectionflags	@""
	.align	4


	//----- nvinfo : EIATTR_CUDA_API_VERSION
	.align		4
        /*0000*/ 	.byte	0x04, 0x37
        /*0002*/ 	.short	(.L_32 - .L_31)
.L_31:
        /*0004*/ 	.word	0x00000082


	//----- nvinfo : EIATTR_KPARAM_INFO
	.align		4
.L_32:
        /*0008*/ 	.byte	0x04, 0x17
        /*000a*/ 	.short	(.L_34 - .L_33)
.L_33:
        /*000c*/ 	.word	0x00000000
        /*0010*/ 	.short	0x0003
        /*0012*/ 	.short	0x0018
        /*0014*/ 	.byte	0x00, 0xf0, 0x11, 0x00


	//----- nvinfo : EIATTR_KPARAM_INFO
	.align		4
.L_34:
        /*0018*/ 	.byte	0x04, 0x17
        /*001a*/ 	.short	(.L_36 - .L_35)
.L_35:
        /*001c*/ 	.word	0x00000000
        /*0020*/ 	.short	0x0002
        /*0022*/ 	.short	0x0010
        /*0024*/ 	.byte	0x00, 0xf5, 0x21, 0x00


	//----- nvinfo : EIATTR_KPARAM_INFO
	.align		4
.L_36:
        /*0028*/ 	.byte	0x04, 0x17
        /*002a*/ 	.short	(.L_38 - .L_37)
.L_37:
        /*002c*/ 	.word	0x00000000
        /*0030*/ 	.short	0x0001
        /*0032*/ 	.short	0x0008
        /*0034*/ 	.byte	0x00, 0xf5, 0x21, 0x00


	//----- nvinfo : EIATTR_KPARAM_INFO
	.align		4
.L_38:
        /*0038*/ 	.byte	0x04, 0x17
        /*003a*/ 	.short	(.L_40 - .L_39)
.L_39:
        /*003c*/ 	.word	0x00000000
        /*0040*/ 	.short	0x0000
        /*0042*/ 	.short	0x0000
        /*0044*/ 	.byte	0x00, 0xf5, 0x21, 0x00


	//----- nvinfo : EIATTR_SPARSE_MMA_MASK
	.align		4
.L_40:
        /*0048*/ 	.byte	0x03, 0x50
        /*004a*/ 	.short	0x0000


	//----- nvinfo : EIATTR_MAXREG_COUNT
	.align		4
        /*004c*/ 	.byte	0x03, 0x1b
        /*004e*/ 	.short	0x00ff


	//----- nvinfo : EIATTR_MERCURY_ISA_VERSION
	.align		4
        /*0050*/ 	.byte	0x03, 0x5f
        /*0052*/ 	.short	0x0101


	//----- nvinfo : EIATTR_VRC_CTA_INIT_COUNT
	.align		4
        /*0054*/ 	.byte	0x02, 0x4a
	.zero		1
	.zero		1


	//----- nvinfo : EIATTR_EXIT_INSTR_OFFSETS
	.align		4
        /*0058*/ 	.byte	0x04, 0x1c
        /*005a*/ 	.short	(.L_42 - .L_41)


	//   ....[0]....
.L_41:
        /*005c*/ 	.word	0x00000070


	//   ....[1]....
        /*0060*/ 	.word	0x00000180


	//----- nvinfo : EIATTR_CRS_STACK_SIZE
	.align		4
.L_42:
        /*0064*/ 	.byte	0x04, 0x1e
        /*0066*/ 	.short	(.L_44 - .L_43)
.L_43:
        /*0068*/ 	.word	0x00000000


	//----- nvinfo : EIATTR_CBANK_PARAM_SIZE
	.align		4
.L_44:
        /*006c*/ 	.byte	0x03, 0x19
        /*006e*/ 	.short	0x001c


	//----- nvinfo : EIATTR_PARAM_CBANK
	.align		4
        /*0070*/ 	.byte	0x04, 0x0a
        /*0072*/ 	.short	(.L_46 - .L_45)
	.align		4
.L_45:
        /*0074*/ 	.word	index@(.nv.constant0._Z10add_arraysPiS_S_i)
        /*0078*/ 	.short	0x0380
        /*007a*/ 	.short	0x001c


	//----- nvinfo : EIATTR_SW_WAR
	.align		4
.L_46:
        /*007c*/ 	.byte	0x04, 0x36
        /*007e*/ 	.short	(.L_48 - .L_47)
.L_47:
        /*0080*/ 	.word	0x00000008
.L_48:


//--------------------- .nv.callgraph             --------------------------
	.section	.nv.callgraph,"",@"SHT_CUDA_CALLGRAPH"
	.align	4
	.sectionentsize	8
	.align		4
        /*0000*/ 	.word	0x00000000
	.align		4
        /*0004*/ 	.word	0xffffffff
	.align		4
        /*0008*/ 	.word	index@(_Z11print_arrayPii)
	.align		4
        /*000c*/ 	.word	index@(vprintf)
	.align		4
        /*0010*/ 	.word	0x00000000
	.align		4
        /*0014*/ 	.word	0xfffffffe
	.align		4
        /*0018*/ 	.word	0x00000000
	.align		4
        /*001c*/ 	.word	0xfffffffd
	.align		4
        /*0020*/ 	.word	0x00000000
	.align		4
        /*0024*/ 	.word	0xfffffffc


//--------------------- .nv.constant4             --------------------------
	.section	.nv.constant4,"a",@progbits
	.align	8
	.align		8
.nv.constant4:
        /*0000*/ 	.dword	vprintf
	.align		8
        /*0008*/ 	.dword	$str


//--------------------- .text._Z11print_arrayPii  --------------------------
	.section	.text._Z11print_arrayPii,"ax",@progbits
	.align	128
        .global         _Z11print_arrayPii
        .type           _Z11print_arrayPii,@function
        .size           _Z11print_arrayPii,(.L_x_5 - _Z11print_arrayPii)
        .other          _Z11print_arrayPii,@"STO_CUDA_ENTRY STV_DEFAULT"
_Z11print_arrayPii:
.text._Z11print_arrayPii:
[----:B------:R-:W0:Y:S01]  /*0000*/  LDC R1, c[0x0][0x37c] ;  /* 0x0000df00ff017b82 */ /* 0x000e220000000800 */
[----:B------:R-:W1:Y:S01]  /*0010*/  S2R R17, SR_TID.X ;  /* 0x0000000000117919 */ /* 0x000e620000002100 */
[----:B------:R-:W2:Y:S06]  /*0020*/  LDCU UR5, c[0x0][0x2fc] ;  /* 0x00005f80ff0577ac */ /* 0x000eac0008000800 */
[----:B------:R-:W1:Y:S01]  /*0030*/  S2UR UR6, SR_CTAID.X ;  /* 0x00000000000679c3 */ /* 0x000e620000002500 */
[----:B0-----:R-:W-:Y:S01]  /*0040*/  VIADD R1, R1, 0xfffffff8 ;  /* 0xfffffff801017836 */ /* 0x001fe20000000000 */
[----:B------:R-:W0:Y:S01]  /*0050*/  LDCU UR7, c[0x0][0x388] ;  /* 0x00007100ff0777ac */ /* 0x000e220008000800 */
[----:B------:R-:W3:Y:S05]  /*0060*/  LDCU UR4, c[0x0][0x2f8] ;  /* 0x00005f00ff0477ac */ /* 0x000eea0008000800 */
[----:B------:R-:W1:Y:S01]  /*0070*/  LDC R18, c[0x0][0x360] ;  /* 0x0000d800ff127b82 */ /* 0x000e620000000800 */
[----:B---3--:R-:W-:-:S05]  /*0080*/  IADD3 R2, P1, PT, R1, UR4, RZ ;  /* 0x0000000401027c10 */ /* 0x008fca000ff3e0ff */
[----:B--2---:R-:W-:Y:S02]  /*0090*/  IMAD.X R16, RZ, RZ, UR5, P1 ;  /* 0x00000005ff107e24 */ /* 0x004fe400088e06ff */
[----:B-1----:R-:W-:-:S05]  /*00a0*/  IMAD R17, R18, UR6, R17 ;  /* 0x0000000612117c24 */ /* 0x002fca000f8e0211 */
[----:B0-----:R-:W-:-:S13]  /*00b0*/  ISETP.GE.AND P0, PT, R17, UR7, PT ;  /* 0x0000000711007c0c */ /* 0x001fda000bf06270 */
[----:B------:R-:W-:Y:S05]  /*00c0*/  @P0 EXIT ;  /* 0x000000000000094d */ /* 0x000fea0003800000 */
[----:B------:R-:W0:Y:S01]  /*00d0*/  LDCU UR4, c[0x0][0x370] ;  /* 0x00006e00ff0477ac */ /* 0x000e220008000800 */
[----:B------:R-:W1:Y:S01]  /*00e0*/  LDCU.64 UR36, c[0x0][0x358] ;  /* 0x00006b00ff2477ac */ /* 0x000e620008000a00 */
[----:B------:R-:W2:Y:S01]  /*00f0*/  LDCU UR38, c[0x0][0x388] ;  /* 0x00007100ff2677ac */ /* 0x000ea20008000800 */
[----:B0-----:R-:W-:-:S07]  /*0100*/  IMAD R18, R18, UR4, RZ ;  /* 0x0000000412127c24 */ /* 0x001fce000f8e02ff */
.L_x_1:
[----:B------:R-:W0:Y:S01]  /*0110*/  LDC.64 R8, c[0x0][0x380] ;  /* 0x0000e000ff087b82 */ /* 0x000e220000000a00 */
[----:B------:R-:W-:Y:S01]  /*0120*/  MOV R0, 0x0 ;  /* 0x0000000000007802 */ /* 0x000fe20000000f00 */
[----:B------:R-:W3:Y:S01]  /*0130*/  LDCU.64 UR4, c[0x4][0x8] ;  /* 0x01000100ff0477ac */ /* 0x000ee20008000a00 */
[----:B0-----:R-:W-:-:S06]  /*0140*/  IMAD.WIDE R8, R17, 0x4, R8 ;  /* 0x0000000411087825 */ /* 0x001fcc00078e0208 */
[----:B-1----:R-:W4:Y:S01]  /*0150*/  LDG.E R8, desc[UR36][R8.64] ;  /* 0x0000002408087981 */ /* 0x002f22000c1e1900 */
[----:B------:R0:W1:Y:S01]  /*0160*/  LDC.64 R10, c[0x4][R0] ;  /* 0x01000000000a7b82 */ /* 0x0000620000000a00 */
[----:B------:R-:W-:Y:S01]  /*0170*/  IADD3 R17, PT, PT, R18, R17, RZ ;  /* 0x0000001112117210 */ /* 0x000fe20007ffe0ff */
[----:B---3--:R-:W-:Y:S01]  /*0180*/  IMAD.U32 R4, RZ, RZ, UR4 ;  /* 0x00000004ff047e24 */ /* 0x008fe2000f8e00ff */
[----:B------:R-:W-:Y:S01]  /*0190*/  MOV R5, UR5 ;  /* 0x0000000500057c02 */ /* 0x000fe20008000f00 */
[----:B------:R-:W-:Y:S01]  /*01a0*/  IMAD.MOV.U32 R6, RZ, RZ, R2 ;  /* 0x000000ffff067224 */ /* 0x000fe200078e0002 */
[----:B--2---:R-:W-:Y:S02]  /*01b0*/  ISETP.GE.AND P0, PT, R17, UR38, PT ;  /* 0x0000002611007c0c */ /* 0x004fe4000bf06270 */
[----:B------:R-:W-:Y:S02]  /*01c0*/  MOV R7, R16 ;  /* 0x0000001000077202 */ /* 0x000fe40000000f00 */
[----:B------:R-:W-:Y:S01]  /*01d0*/  P2R R19, PR, RZ, 0x1 ;  /* 0x00000001ff137803 */ /* 0x000fe20000000000 */
[----:B-1--4-:R0:W-:Y:S08]  /*01e0*/  STL [R1], R8 ;  /* 0x0000000801007387 */ /* 0x0121f00000100800 */
[----:B------:R-:W-:-:S07]  /*01f0*/  LEPC R20, `(.L_x_0) ;  /* 0x000000001014794e */ /* 0x000fce0000000000 */
[----:B0-----:R-:W-:Y:S05]  /*0200*/  CALL.ABS.NOINC R10 ;  /* 0x000000000a007343 */ /* 0x001fea0003c00000 */
.L_x_0:
[----:B------:R-:W-:-:S13]  /*0210*/  ISETP.NE.AND P6, PT, R19, RZ, PT ;  /* 0x000000ff1300720c */ /* 0x000fda0003fc5270 */
[----:B------:R-:W-:Y:S05]  /*0220*/  @!P6 BRA `(.L_x_1) ;  /* 0xfffffffc00b8e947 */ /* 0x000fea000383ffff */
[----:B------:R-:W-:Y:S05]  /*0230*/  EXIT ;  /* 0x000000000000794d */ /* 0x000fea0003800000 */
.L_x_2:
[----:B------:R-:W-:-:S00]  /*0240*/  BRA `(.L_x_2) ;  /* 0xfffffffc00fc7947 */ /* 0x000fc0000383ffff */
[----:B------:R-:W-:-:S00]  /*0250*/  NOP ;  /* 0x0000000000007918 */ /* 0x000fc00000000000 */
        /* <DEDUP_REMOVED lines=10> */
.L_x_5:


//--------------------- .text._Z10add_arraysPiS_S_i --------------------------
	.section	.text._Z10add_arraysPiS_S_i,"ax",@progbits
	.align	128
        .global         _Z10add_arraysPiS_S_i
        .type           _Z10add_arraysPiS_S_i,@function
        .size           _Z10add_arraysPiS_S_i,(.L_x_6 - _Z10add_arraysPiS_S_i)
        .other          _Z10add_arraysPiS_S_i,@"STO_CUDA_ENTRY STV_DEFAULT"
_Z10add_arraysPiS_S_i:
.text._Z10add_arraysPiS_S_i:
[----:B------:R-:W-:Y:S01]  /*0000*/  LDC R1, c[0x0][0x37c] ;  /* 0x0000df00ff017b82 */ /* 0x000fe20000000800 */
[----:B------:R-:W0:Y:S07]  /*0010*/  S2R R0, SR_TID.X ;  /* 0x0000000000007919 */ /* 0x000e2e0000002100 */
[----:B------:R-:W0:Y:S01]  /*0020*/  S2UR UR4, SR_CTAID.X ;  /* 0x00000000000479c3 */ /* 0x000e220000002500 */
[----:B------:R-:W1:Y:S07]  /*0030*/  LDCU UR5, c[0x0][0x398] ;  /* 0x00007300ff0577ac */ /* 0x000e6e0008000800 */
[----:B------:R-:W0:Y:S02]  /*0040*/  LDC R15, c[0x0][0x360] ;  /* 0x0000d800ff0f7b82 */ /* 0x000e240000000800 */
[----:B0-----:R-:W-:-:S05]  /*0050*/  IMAD R0, R15, UR4, R0 ;  /* 0x000000040f007c24 */ /* 0x001fca000f8e0200 */
[----:B-1----:R-:W-:-:S13]  /*0060*/  ISETP.GE.AND P0, PT, R0, UR5, PT ;  /* 0x0000000500007c0c */ /* 0x002fda000bf06270 */
[----:B------:R-:W-:Y:S05]  /*0070*/  @P0 EXIT ;  /* 0x000000000000094d */ /* 0x000fea0003800000 */
[----:B------:R-:W0:Y:S01]  /*0080*/  LDC.64 R10, c[0x0][0x390] ;  /* 0x0000e400ff0a7b82 */ /* 0x000e220000000a00 */
[----:B------:R-:W1:Y:S01]  /*0090*/  LDCU UR4, c[0x0][0x370] ;  /* 0x00006e00ff0477ac */ /* 0x000e620008000800 */
[----:B------:R-:W2:Y:S06]  /*00a0*/  LDCU.64 UR6, c[0x0][0x358] ;  /* 0x00006b00ff0677ac */ /* 0x000eac0008000a00 */
[----:B------:R-:W3:Y:S08]  /*00b0*/  LDC.64 R12, c[0x0][0x380] ;  /* 0x0000e000ff0c7b82 */ /* 0x000ef00000000a00 */
[----:B------:R-:W4:Y:S01]  /*00c0*/  LDC.64 R8, c[0x0][0x388] ;  /* 0x0000e200ff087b82 */ /* 0x000f220000000a00 */
[----:B-1----:R-:W-:-:S07]  /*00d0*/  IMAD R15, R15, UR4, RZ ;  /* 0x000000040f0f7c24 */ /* 0x002fce000f8e02ff */
.L_x_3:
[----:B----4-:R-:W-:-:S04]  /*00e0*/  IMAD.WIDE R2, R0, 0x4, R8 ;  /* 0x0000000400027825 */ /* 0x010fc800078e0208 */
[C---:B0-----:R-:W-:Y:S02]  /*00f0*/  IMAD.WIDE R4, R0.reuse, 0x4, R10 ;  /* 0x0000000400047825 */ /* 0x041fe400078e020a */
[----:B--2---:R-:W2:Y:S04]  /*0100*/  LDG.E R2, desc[UR6][R2.64] ;  /* 0x0000000602027981 */ /* 0x004ea8000c1e1900 */
[----:B------:R-:W2:Y:S01]  /*0110*/  LDG.E R5, desc[UR6][R4.64] ;  /* 0x0000000604057981 */ /* 0x000ea2000c1e1900 */
[----:B-1-3--:R-:W-:Y:S01]  /*0120*/  IMAD.WIDE R6, R0, 0x4, R12 ;  /* 0x0000000400067825 */ /* 0x00afe200078e020c */
[----:B------:R-:W-:-:S04]  /*0130*/  IADD3 R0, PT, PT, R15, R0, RZ ;  /* 0x000000000f007210 */ /* 0x000fc80007ffe0ff */
[----:B------:R-:W-:Y:S02]  /*0140*/  ISETP.GE.AND P0, PT, R0, UR5, PT ;  /* 0x0000000500007c0c */ /* 0x000fe4000bf06270 */
[----:B--2---:R-:W-:-:S05]  /*0150*/  IADD3 R17, PT, PT, R2, R5, RZ ;  /* 0x0000000502117210 */ /* 0x004fca0007ffe0ff */
[----:B------:R1:W-:Y:S06]  /*0160*/  STG.E desc[UR6][R6.64], R17 ;  /* 0x0000001106007986 */ /* 0x0003ec000c101906 */
[----:B------:R-:W-:Y:S05]  /*0170*/  @!P0 BRA `(.L_x_3) ;  /* 0xfffffffc00d88947 */ /* 0x000fea000383ffff */
[----:B------:R-:W-:Y:S05]  /*0180*/  EXIT ;  /* 0x000000000000794d */ /* 0x000fea0003800000 */
.L_x_4:
        /* <DEDUP_REMOVED lines=15> */
.L_x_6:


//--------------------- .nv.global.init           --------------------------
	.section	.nv.global.init,"aw",@progbits
.nv.global.init:
	.type		$str,@object
	.size		$str,(.L_0 - $str)
$str:
        /*0000*/ 	.byte	0x25, 0x35, 0x64, 0x00
.L_0:


//--------------------- .nv.shared.reserved.0     --------------------------
	.section	.nv.shared.reserved.0,"aw",@nobits
	.weak		__nv_reservedSMEM_offset_0_alias
	.size		__nv_reservedSMEM_offset_0_alias, 0, 64
	.other		__nv_reservedSMEM_offset_0_alias,@"STO_CUDA_RESERVED_SHARED STV_DEFAULT"
__nv_reservedSMEM_offset_0_alias:
	.zero		0
	.zero		64


//--------------------- .nv.constant0._Z11print_arrayPii --------------------------
	.section	.nv.constant0._Z11print_arrayPii,"a",@progbits
	.sectionflags	@""
	.align	4
.nv.constant0._Z11print_arrayPii:
	.zero		908


//--------------------- .nv.constant0._Z10add_arraysPiS_S_i --------------------------
	.section	.nv.constant0._Z10add_arraysPiS_S_i,"a",@progbits
	.sectionflags	@""
	.align	4
.nv.constant0._Z10add_arraysPiS_S_i:
	.zero		924


//--------------------- SYMBOLS --------------------------

	.type		.nv.reservedSmem.offset0,@object
	.size		.nv.reservedSmem.offset0,0x4
	.type		vprintf,@function
